	.headerflags	@"EF_CUDA_TEXMODE_UNIFIED EF_CUDA_64BIT_ADDRESS EF_CUDA_ACCELERATORS EF_CUDA_SM90 EF_CUDA_VIRTUAL_SM(EF_CUDA_SM90)"
	.elftype	@"ET_EXEC"


//--------------------- .nv.info                  --------------------------
	.section	.nv.info,"",@"SHT_CUDA_INFO"
	.align	4


	//----- nvinfo : EIATTR_REGCOUNT
	.align		4
        /*0000*/ 	.byte	0x04, 0x2f
        /*0002*/ 	.short	(.L_3 - .L_2)
	.align		4
.L_2:
        /*0004*/ 	.word	index@(triton_poi_fused__native_batch_norm_legit_no_training_22)
        /*0008*/ 	.word	0x00000012


	//----- nvinfo : EIATTR_MIN_STACK_SIZE
	.align		4
.L_3:
        /*000c*/ 	.byte	0x04, 0x12
        /*000e*/ 	.short	(.L_5 - .L_4)
	.align		4
.L_4:
        /*0010*/ 	.word	index@(triton_poi_fused__native_batch_norm_legit_no_training_22)
        /*0014*/ 	.word	0x00000000


	//----- nvinfo : EIATTR_FRAME_SIZE
	.align		4
.L_5:
        /*0018*/ 	.byte	0x04, 0x11
        /*001a*/ 	.short	(.L_7 - .L_6)
	.align		4
.L_6:
        /*001c*/ 	.word	index@(triton_poi_fused__native_batch_norm_legit_no_training_22)
        /*0020*/ 	.word	0x00000000


	//----- nvinfo : EIATTR_MIN_STACK_SIZE
	.align		4
.L_7:
        /*0024*/ 	.byte	0x04, 0x12
        /*0026*/ 	.short	(.L_9 - .L_8)
	.align		4
.L_8:
        /*0028*/ 	.word	index@(triton_poi_fused__native_batch_norm_legit_no_training_22)
        /*002c*/ 	.word	0x00000000
.L_9:


//--------------------- .nv.info.triton_poi_fused__native_batch_norm_legit_no_training_22 --------------------------
	.section	.nv.info.triton_poi_fused__native_batch_norm_legit_no_training_22,"",@"SHT_CUDA_INFO"
	.sectionflags	@""
	.align	4


	//----- nvinfo : EIATTR_CUDA_API_VERSION
	.align		4
        /*0000*/ 	.byte	0x04, 0x37
        /*0002*/ 	.short	(.L_11 - .L_10)
.L_10:
        /*0004*/ 	.word	0x0000007c


	//----- nvinfo : EIATTR_KPARAM_INFO
	.align		4
.L_11:
        /*0008*/ 	.byte	0x04, 0x17
        /*000a*/ 	.short	(.L_13 - .L_12)
.L_12:
        /*000c*/ 	.word	0x00000000
        /*0010*/ 	.short	0x0006
        /*0012*/ 	.short	0x0030
        /*0014*/ 	.byte	0x00, 0xf0, 0x11, 0x00


	//----- nvinfo : EIATTR_KPARAM_INFO
	.align		4
.L_13:
        /*0018*/ 	.byte	0x04, 0x17
        /*001a*/ 	.short	(.L_15 - .L_14)
.L_14:
        /*001c*/ 	.word	0x00000000
        /*0020*/ 	.short	0x0005
        /*0022*/ 	.short	0x0028
        /*0024*/ 	.byte	0x00, 0xf4, 0x21, 0x00


	//----- nvinfo : EIATTR_KPARAM_INFO
	.align		4
.L_15:
        /*0028*/ 	.byte	0x04, 0x17
        /*002a*/ 	.short	(.L_17 - .L_16)
.L_16:
        /*002c*/ 	.word	0x00000000
        /*0030*/ 	.short	0x0004
        /*0032*/ 	.short	0x0020
        /*0034*/ 	.byte	0x00, 0xf4, 0x21, 0x00


	//----- nvinfo : EIATTR_KPARAM_INFO
	.align		4
.L_17:
        /*0038*/ 	.byte	0x04, 0x17
        /*003a*/ 	.short	(.L_19 - .L_18)
.L_18:
        /*003c*/ 	.word	0x00000000
        /*0040*/ 	.short	0x0003
        /*0042*/ 	.short	0x0018
        /*0044*/ 	.byte	0x00, 0xf4, 0x21, 0x00


	//----- nvinfo : EIATTR_KPARAM_INFO
	.align		4
.L_19:
        /*0048*/ 	.byte	0x04, 0x17
        /*004a*/ 	.short	(.L_21 - .L_20)
.L_20:
        /*004c*/ 	.word	0x00000000
        /*0050*/ 	.short	0x0002
        /*0052*/ 	.short	0x0010
        /*0054*/ 	.byte	0x00, 0xf4, 0x21, 0x00


	//----- nvinfo : EIATTR_KPARAM_INFO
	.align		4
.L_21:
        /*0058*/ 	.byte	0x04, 0x17
        /*005a*/ 	.short	(.L_23 - .L_22)
.L_22:
        /*005c*/ 	.word	0x00000000
        /*0060*/ 	.short	0x0001
        /*0062*/ 	.short	0x0008
        /*0064*/ 	.byte	0x00, 0xf4, 0x21, 0x00


	//----- nvinfo : EIATTR_KPARAM_INFO
	.align		4
.L_23:
        /*0068*/ 	.byte	0x04, 0x17
        /*006a*/ 	.short	(.L_25 - .L_24)
.L_24:
        /*006c*/ 	.word	0x00000000
        /*0070*/ 	.short	0x0000
        /*0072*/ 	.short	0x0000
        /*0074*/ 	.byte	0x00, 0xf4, 0x21, 0x00


	//----- nvinfo : EIATTR_SPARSE_MMA_MASK
	.align		4
.L_25:
        /*0078*/ 	.byte	0x03, 0x50
        /*007a*/ 	.short	0x0000


	//----- nvinfo : EIATTR_MAXREG_COUNT
	.align		4
        /*007c*/ 	.byte	0x03, 0x1b
        /*007e*/ 	.short	0x00ff


	//----- nvinfo : EIATTR_EXIT_INSTR_OFFSETS
	.align		4
        /*0080*/ 	.byte	0x04, 0x1c
        /*0082*/ 	.short	(.L_27 - .L_26)


	//   ....[0]....
.L_26:
        /*0084*/ 	.word	0x000002d0


	//   ....[1]....
        /*0088*/ 	.word	0x000002f0


	//----- nvinfo : EIATTR_REQNTID
	.align		4
.L_27:
        /*008c*/ 	.byte	0x04, 0x10
        /*008e*/ 	.short	(.L_29 - .L_28)
.L_28:
        /*0090*/ 	.word	0x00000080
        /*0094*/ 	.word	0x00000001
        /*0098*/ 	.word	0x00000001


	//----- nvinfo : EIATTR_CBANK_PARAM_SIZE
	.align		4
.L_29:
        /*009c*/ 	.byte	0x03, 0x19
        /*009e*/ 	.short	0x0034


	//----- nvinfo : EIATTR_PARAM_CBANK
	.align		4
        /*00a0*/ 	.byte	0x04, 0x0a
        /*00a2*/ 	.short	(.L_31 - .L_30)
	.align		4
.L_30:
        /*00a4*/ 	.word	index@(.nv.constant0.triton_poi_fused__native_batch_norm_legit_no_training_22)
        /*00a8*/ 	.short	0x0210
        /*00aa*/ 	.short	0x0034


	//----- nvinfo : EIATTR_SW_WAR
	.align		4
.L_31:
        /*00ac*/ 	.byte	0x04, 0x36
        /*00ae*/ 	.short	(.L_33 - .L_32)
.L_32:
        /*00b0*/ 	.word	0x00000008
.L_33:


//--------------------- .nv.callgraph             --------------------------
	.section	.nv.callgraph,"",@"SHT_CUDA_CALLGRAPH"
	.align	4
	.sectionentsize	8
	.align		4
        /*0000*/ 	.word	0x00000000
	.align		4
        /*0004*/ 	.word	0xffffffff
	.align		4
        /*0008*/ 	.word	0x00000000
	.align		4
        /*000c*/ 	.word	0xfffffffe
	.align		4
        /*0010*/ 	.word	0x00000000
	.align		4
        /*0014*/ 	.word	0xfffffffd
	.align		4
        /*0018*/ 	.word	0x00000000
	.align		4
        /*001c*/ 	.word	0xfffffffc


//--------------------- .nv.constant4             --------------------------
	.section	.nv.constant4,"a",@progbits
	.align	8
	.align		8
.nv.constant4:
        /*0000*/ 	.dword	_$_str
	.align		8
        /*0008*/ 	.dword	_$_str_$_2


//--------------------- .text.triton_poi_fused__native_batch_norm_legit_no_training_22 --------------------------
	.section	.text.triton_poi_fused__native_batch_norm_legit_no_training_22,"ax",@progbits
	.align	128
        .global         triton_poi_fused__native_batch_norm_legit_no_training_22
        .type           triton_poi_fused__native_batch_norm_legit_no_training_22,@function
        .size           triton_poi_fused__native_batch_norm_legit_no_training_22,(.L_x_1 - triton_poi_fused__native_batch_norm_legit_no_training_22)
        .other          triton_poi_fused__native_batch_norm_legit_no_training_22,@"STO_CUDA_ENTRY STV_DEFAULT"
triton_poi_fused__native_batch_norm_legit_no_training_22:
.text.triton_poi_fused__native_batch_norm_legit_no_training_22:
[----:B------:R-:W0:Y:S01]  /*0000*/  LDC R1, c[0x0][0x28] ;  /* 0x00000a00ff017b82 */ /* 0x000e220000000800 */
[----:B------:R-:W1:Y:S07]  /*0010*/  S2R R0, SR_TID.X ;  /* 0x0000000000007919 */ /* 0x000e6e0000002100 */
[----:B------:R-:W2:Y:S01]  /*0020*/  LDC.64 R8, c[0x0][0x220] ;  /* 0x00008800ff087b82 */ /* 0x000ea20000000a00 */
[----:B------:R-:W-:Y:S01]  /*0030*/  HFMA2.MMA R14, -RZ, RZ, 0, 0 ;  /* 0x00000000ff0e7435 */ /* 0x000fe200000001ff */
[----:B------:R-:W-:Y:S01]  /*0040*/  ULDC.64 UR4, c[0x0][0x208] ;  /* 0x0000820000047ab9 */ /* 0x000fe20000000a00 */
[----:B------:R-:W3:Y:S05]  /*0050*/  S2R R3, SR_CTAID.X ;  /* 0x0000000000037919 */ /* 0x000eea0000002500 */
[----:B------:R-:W4:Y:S08]  /*0060*/  LDC.64 R4, c[0x0][0x210] ;  /* 0x00008400ff047b82 */ /* 0x000f300000000a00 */
[----:B------:R-:W5:Y:S08]  /*0070*/  LDC.64 R6, c[0x0][0x218] ;  /* 0x00008600ff067b82 */ /* 0x000f700000000a00 */
[----:B------:R-:W5:Y:S01]  /*0080*/  LDC.64 R10, c[0x0][0x228] ;  /* 0x00008a00ff0a7b82 */ /* 0x000f620000000a00 */
[----:B-1----:R-:W-:-:S07]  /*0090*/  LOP3.LUT R0, R0, 0x7f, RZ, 0xc0, !PT ;  /* 0x0000007f00007812 */ /* 0x002fce00078ec0ff */
[----:B------:R-:W1:Y:S01]  /*00a0*/  LDC.64 R12, c[0x0][0x230] ;  /* 0x00008c00ff0c7b82 */ /* 0x000e620000000a00 */
[----:B---3--:R-:W-:-:S04]  /*00b0*/  LEA R0, R3, R0, 0x7 ;  /* 0x0000000003007211 */ /* 0x008fc800078e38ff */
[C---:B------:R-:W-:Y:S01]  /*00c0*/  ISETP.GE.AND P2, PT, R0.reuse, 0xa00, PT ;  /* 0x00000a000000780c */ /* 0x040fe20003f46270 */
[----:B------:R-:W-:-:S05]  /*00d0*/  IMAD.HI R2, R0, 0x66666667, RZ ;  /* 0x6666666700027827 */ /* 0x000fca00078e02ff */
[----:B------:R-:W-:-:S04]  /*00e0*/  SHF.R.U32.HI R3, RZ, 0x1f, R2 ;  /* 0x0000001fff037819 */ /* 0x000fc80000011602 */
[----:B------:R-:W-:-:S05]  /*00f0*/  LEA.HI.SX32 R3, R2, R3, 0x1c ;  /* 0x0000000302037211 */ /* 0x000fca00078fe2ff */
[----:B------:R-:W-:-:S04]  /*0100*/  IMAD R15, R3, -0x28, R0 ;  /* 0xffffffd8030f7824 */ /* 0x000fc800078e0200 */
[----:B--2---:R-:W-:-:S05]  /*0110*/  IMAD.WIDE R8, R15, 0x4, R8 ;  /* 0x000000040f087825 */ /* 0x004fca00078e0208 */
[----:B------:R2:W3:Y:S01]  /*0120*/  @!P2 LDG.E.EL R14, desc[UR4][R8.64] ;  /* 0x00000004080ea981 */ /* 0x0004e2000c2e1900 */
[----:B------:R-:W-:Y:S01]  /*0130*/  CS2R R2, SRZ ;  /* 0x0000000000027805 */ /* 0x000fe2000001ff00 */
[----:B----4-:R-:W-:-:S04]  /*0140*/  IMAD.WIDE R4, R0, 0x4, R4 ;  /* 0x0000000400047825 */ /* 0x010fc800078e0204 */
[C---:B-----5:R-:W-:Y:S01]  /*0150*/  IMAD.WIDE R6, R15.reuse, 0x4, R6 ;  /* 0x000000040f067825 */ /* 0x060fe200078e0206 */
[----:B------:R4:W5:Y:S03]  /*0160*/  @!P2 LDG.E R2, desc[UR4][R4.64] ;  /* 0x000000040402a981 */ /* 0x000966000c1e1900 */
[C---:B0-2---:R-:W-:Y:S01]  /*0170*/  IMAD.WIDE R8, R15.reuse, 0x4, R10 ;  /* 0x000000040f087825 */ /* 0x045fe200078e020a */
[----:B------:R0:W5:Y:S03]  /*0180*/  @!P2 LDG.E.EL R3, desc[UR4][R6.64] ;  /* 0x000000040603a981 */ /* 0x000166000c2e1900 */
[----:B-1----:R-:W-:Y:S01]  /*0190*/  IMAD.WIDE R10, R15, 0x4, R12 ;  /* 0x000000040f0a7825 */ /* 0x002fe200078e020c */
[----:B------:R-:W-:Y:S01]  /*01a0*/  CS2R R12, SRZ ;  /* 0x00000000000c7805 */ /* 0x000fe2000001ff00 */
[----:B----4-:R-:W1:Y:S05]  /*01b0*/  LDC.64 R4, c[0x0][0x238] ;  /* 0x00008e00ff047b82 */ /* 0x010e6a0000000a00 */
[----:B------:R-:W2:Y:S04]  /*01c0*/  @!P2 LDG.E.EL R12, desc[UR4][R8.64] ;  /* 0x00000004080ca981 */ /* 0x000ea8000c2e1900 */
[----:B------:R-:W2:Y:S01]  /*01d0*/  @!P2 LDG.E.EL R13, desc[UR4][R10.64] ;  /* 0x000000040a0da981 */ /* 0x000ea2000c2e1900 */
[----:B0-----:R-:W-:Y:S01]  /*01e0*/  MOV R6, 0x3e800000 ;  /* 0x3e80000000067802 */ /* 0x001fe20000000f00 */
[----:B---3--:R-:W-:-:S04]  /*01f0*/  FADD R14, R14, 0.0010000000474974513054 ;  /* 0x3a83126f0e0e7421 */ /* 0x008fc80000000000 */
[----:B------:R-:W0:Y:S01]  /*0200*/  MUFU.SQRT R15, R14 ;  /* 0x0000000e000f7308 */ /* 0x000e220000002000 */
[----:B-----5:R-:W-:Y:S01]  /*0210*/  FADD R2, -R3, R2 ;  /* 0x0000000203027221 */ /* 0x020fe20000000100 */
[C---:B0-----:R-:W-:Y:S02]  /*0220*/  FSETP.GT.AND P0, PT, R15.reuse, 8.50705917302346158658e+37, PT ;  /* 0x7e8000000f00780b */ /* 0x041fe40003f04000 */
[----:B------:R-:W-:Y:S02]  /*0230*/  FSETP.GEU.AND P1, PT, R15, 1.175494350822287508e-38, PT ;  /* 0x008000000f00780b */ /* 0x000fe40003f2e000 */
[----:B------:R-:W-:-:S09]  /*0240*/  FSEL R6, R6, 1, P0 ;  /* 0x3f80000006067808 */ /* 0x000fd20000000000 */
[----:B------:R-:W-:Y:S02]  /*0250*/  @P0 FMUL R15, R15, 0.25 ;  /* 0x3e8000000f0f0820 */ /* 0x000fe40000400000 */
[----:B------:R-:W-:Y:S02]  /*0260*/  @!P1 FMUL R6, R6, 16777216 ;  /* 0x4b80000006069820 */ /* 0x000fe40000400000 */
[----:B------:R-:W-:-:S06]  /*0270*/  @!P1 FMUL R15, R15, 16777216 ;  /* 0x4b8000000f0f9820 */ /* 0x000fcc0000400000 */
[----:B------:R-:W0:Y:S02]  /*0280*/  MUFU.RCP R15, R15 ;  /* 0x0000000f000f7308 */ /* 0x000e240000001000 */
[----:B0-----:R-:W-:-:S04]  /*0290*/  FMUL R3, R15, R6 ;  /* 0x000000060f037220 */ /* 0x001fc80000400000 */
[----:B------:R-:W-:Y:S01]  /*02a0*/  FMUL R6, R2, R3 ;  /* 0x0000000302067220 */ /* 0x000fe20000400000 */
[----:B-1----:R-:W-:-:S04]  /*02b0*/  IMAD.WIDE R2, R0, 0x4, R4 ;  /* 0x0000000400027825 */ /* 0x002fc800078e0204 */
[----:B--2---:R-:W-:Y:S01]  /*02c0*/  FFMA R13, R6, R12, R13 ;  /* 0x0000000c060d7223 */ /* 0x004fe2000000000d */
[----:B------:R-:W-:Y:S06]  /*02d0*/  @P2 EXIT ;  /* 0x000000000000294d */ /* 0x000fec0003800000 */
[----:B------:R-:W-:Y:S01]  /*02e0*/  STG.E desc[UR4][R2.64], R13 ;  /* 0x0000000d02007986 */ /* 0x000fe2000c101904 */
[----:B------:R-:W-:Y:S05]  /*02f0*/  EXIT ;  /* 0x000000000000794d */ /* 0x000fea0003800000 */
.L_x_0:
[----:B------:R-:W-:-:S00]  /*0300*/  BRA `(.L_x_0) ;  /* 0xfffffffc00fc7947 */ /* 0x000fc0000383ffff */
[----:B------:R-:W-:-:S00]  /*0310*/  NOP ;  /* 0x0000000000007918 */ /* 0x000fc00000000000 */
        /* <DEDUP_REMOVED lines=14> */
.L_x_1:


//--------------------- .nv.global.init           --------------------------
	.section	.nv.global.init,"aw",@progbits
.nv.global.init:
	.type		_$_str,@object
	.size		_$_str,(_$_str_$_2 - _$_str)
_$_str:
        /*0000*/ 	.byte	0x5f, 0x5f, 0x43, 0x55, 0x44, 0x41, 0x5f, 0x46, 0x54, 0x5a, 0x00
	.type		_$_str_$_2,@object
	.size		_$_str_$_2,(.L_1 - _$_str_$_2)
_$_str_$_2:
        /*000b*/ 	.byte	0x5f, 0x5f, 0x43, 0x55, 0x44, 0x41, 0x5f, 0x50, 0x52, 0x45, 0x43, 0x5f, 0x53, 0x51, 0x52, 0x54
        /*001b*/ 	.byte	0x00
.L_1:


//--------------------- .nv.constant0.triton_poi_fused__native_batch_norm_legit_no_training_22 --------------------------
	.section	.nv.constant0.triton_poi_fused__native_batch_norm_legit_no_training_22,"a",@progbits
	.sectionflags	@""
	.align	4
.nv.constant0.triton_poi_fused__native_batch_norm_legit_no_training_22:
	.zero		580
